//
// Generated by NVIDIA NVVM Compiler
//
// Compiler Build ID: CL-36424714
// Cuda compilation tools, release 13.0, V13.0.88
// Based on NVVM 20.0.0
//

.version 9.0
.target sm_100
.address_size 64

	// .globl	_Z9scalarMulPii
// _ZZ9matrixMulPiS_S_E3s_a has been demoted
// _ZZ9matrixMulPiS_S_E3s_b has been demoted

.visible .entry _Z9scalarMulPii(
	.param .u64 .ptr .align 1 _Z9scalarMulPii_param_0,
	.param .u32 _Z9scalarMulPii_param_1
)
{
	.reg .pred 	%p<4>;
	.reg .b32 	%r<14>;
	.reg .b64 	%rd<5>;

	ld.param.u64 	%rd1, [_Z9scalarMulPii_param_0];
	ld.param.u32 	%r3, [_Z9scalarMulPii_param_1];
	mov.u32 	%r4, %tid.x;
	mov.u32 	%r5, %ctaid.x;
	mov.u32 	%r6, %ntid.x;
	mad.lo.s32 	%r1, %r5, %r6, %r4;
	mov.u32 	%r7, %tid.y;
	mov.u32 	%r8, %ctaid.y;
	mov.u32 	%r9, %ntid.y;
	mad.lo.s32 	%r10, %r8, %r9, %r7;
	setp.gt.s32 	%p1, %r1, 10;
	setp.gt.u32 	%p2, %r10, 6;
	or.pred  	%p3, %p1, %p2;
	@%p3 bra 	$L__BB0_2;
	cvta.to.global.u64 	%rd2, %rd1;
	mad.lo.s32 	%r11, %r1, 7, %r10;
	mul.wide.s32 	%rd3, %r11, 4;
	add.s64 	%rd4, %rd2, %rd3;
	ld.global.u32 	%r12, [%rd4];
	mul.lo.s32 	%r13, %r12, %r3;
	st.global.u32 	[%rd4], %r13;
$L__BB0_2:
	ret;

}
	// .globl	_Z6MatAddPiS_S_
.visible .entry _Z6MatAddPiS_S_(
	.param .u64 .ptr .align 1 _Z6MatAddPiS_S__param_0,
	.param .u64 .ptr .align 1 _Z6MatAddPiS_S__param_1,
	.param .u64 .ptr .align 1 _Z6MatAddPiS_S__param_2
)
{
	.reg .pred 	%p<4>;
	.reg .b32 	%r<14>;
	.reg .b64 	%rd<11>;

	ld.param.u64 	%rd1, [_Z6MatAddPiS_S__param_0];
	ld.param.u64 	%rd2, [_Z6MatAddPiS_S__param_1];
	ld.param.u64 	%rd3, [_Z6MatAddPiS_S__param_2];
	mov.u32 	%r2, %tid.x;
	mov.u32 	%r3, %ctaid.x;
	mov.u32 	%r4, %ntid.x;
	mad.lo.s32 	%r5, %r3, %r4, %r2;
	mov.u32 	%r6, %tid.y;
	mov.u32 	%r7, %ctaid.y;
	mov.u32 	%r8, %ntid.y;
	mad.lo.s32 	%r9, %r7, %r8, %r6;
	mad.lo.s32 	%r1, %r5, 7, %r9;
	setp.gt.s32 	%p1, %r5, 10;
	setp.gt.u32 	%p2, %r9, 6;
	or.pred  	%p3, %p1, %p2;
	@%p3 bra 	$L__BB1_2;
	cvta.to.global.u64 	%rd4, %rd2;
	cvta.to.global.u64 	%rd5, %rd3;
	cvta.to.global.u64 	%rd6, %rd1;
	mul.wide.s32 	%rd7, %r1, 4;
	add.s64 	%rd8, %rd4, %rd7;
	ld.global.u32 	%r11, [%rd8];
	add.s64 	%rd9, %rd5, %rd7;
	ld.global.u32 	%r12, [%rd9];
	add.s32 	%r13, %r12, %r11;
	add.s64 	%rd10, %rd6, %rd7;
	st.global.u32 	[%rd10], %r13;
$L__BB1_2:
	ret;

}
	// .globl	_Z8MatTransPiS_
.visible .entry _Z8MatTransPiS_(
	.param .u64 .ptr .align 1 _Z8MatTransPiS__param_0,
	.param .u64 .ptr .align 1 _Z8MatTransPiS__param_1
)
{
	.reg .pred 	%p<4>;
	.reg .b32 	%r<13>;
	.reg .b64 	%rd<9>;

	ld.param.u64 	%rd1, [_Z8MatTransPiS__param_0];
	ld.param.u64 	%rd2, [_Z8MatTransPiS__param_1];
	mov.u32 	%r3, %ctaid.y;
	mov.u32 	%r4, %ntid.y;
	mov.u32 	%r5, %tid.y;
	mad.lo.s32 	%r6, %r3, %r4, %r5;
	mov.u32 	%r7, %ctaid.x;
	mov.u32 	%r8, %ntid.x;
	mov.u32 	%r9, %tid.x;
	mad.lo.s32 	%r2, %r7, %r8, %r9;
	setp.gt.s32 	%p1, %r2, 10;
	setp.gt.u32 	%p2, %r6, 6;
	or.pred  	%p3, %p1, %p2;
	@%p3 bra 	$L__BB2_2;
	cvta.to.global.u64 	%rd3, %rd2;
	cvta.to.global.u64 	%rd4, %rd1;
	mad.lo.s32 	%r10, %r2, 7, %r6;
	mul.wide.s32 	%rd5, %r10, 4;
	add.s64 	%rd6, %rd3, %rd5;
	ld.global.u32 	%r11, [%rd6];
	mad.lo.s32 	%r12, %r6, 11, %r2;
	mul.wide.s32 	%rd7, %r12, 4;
	add.s64 	%rd8, %rd4, %rd7;
	st.global.u32 	[%rd8], %r11;
$L__BB2_2:
	ret;

}
	// .globl	_Z9matrixMulPiS_S_
.visible .entry _Z9matrixMulPiS_S_(
	.param .u64 .ptr .align 1 _Z9matrixMulPiS_S__param_0,
	.param .u64 .ptr .align 1 _Z9matrixMulPiS_S__param_1,
	.param .u64 .ptr .align 1 _Z9matrixMulPiS_S__param_2
)
{
	.reg .pred 	%p<9>;
	.reg .b32 	%r<160>;
	.reg .b64 	%rd<13>;
	// demoted variable
	.shared .align 4 .b8 _ZZ9matrixMulPiS_S_E3s_a[4096];
	// demoted variable
	.shared .align 4 .b8 _ZZ9matrixMulPiS_S_E3s_b[4096];
	ld.param.u64 	%rd3, [_Z9matrixMulPiS_S__param_0];
	ld.param.u64 	%rd4, [_Z9matrixMulPiS_S__param_1];
	ld.param.u64 	%rd5, [_Z9matrixMulPiS_S__param_2];
	cvta.to.global.u64 	%rd1, %rd5;
	cvta.to.global.u64 	%rd2, %rd4;
	mov.u32 	%r45, %ctaid.y;
	mov.u32 	%r46, %ntid.y;
	mov.u32 	%r1, %tid.y;
	mad.lo.s32 	%r2, %r45, %r46, %r1;
	mov.u32 	%r47, %ctaid.x;
	mov.u32 	%r3, %ntid.x;
	mov.u32 	%r4, %tid.x;
	mad.lo.s32 	%r5, %r47, %r3, %r4;
	mad.lo.s32 	%r6, %r2, 7, %r4;
	mul.lo.s32 	%r7, %r1, %r3;
	add.s32 	%r48, %r7, %r4;
	shl.b32 	%r49, %r48, 2;
	mov.u32 	%r50, _ZZ9matrixMulPiS_S_E3s_a;
	add.s32 	%r8, %r50, %r49;
	mov.u32 	%r51, _ZZ9matrixMulPiS_S_E3s_b;
	add.s32 	%r9, %r51, %r49;
	and.b32  	%r10, %r3, 7;
	and.b32  	%r11, %r3, 2040;
	and.b32  	%r12, %r3, 1;
	and.b32  	%r52, %r3, -8;
	neg.s32 	%r13, %r52;
	shl.b32 	%r53, %r4, 2;
	add.s32 	%r14, %r51, %r53;
	shl.b32 	%r15, %r3, 5;
	shl.b32 	%r54, %r7, 2;
	add.s32 	%r55, %r54, %r50;
	add.s32 	%r16, %r55, 16;
	shl.b32 	%r17, %r3, 2;
	mov.b32 	%r144, 0;
	mov.u32 	%r159, %r144;
$L__BB3_1:
	setp.lt.u32 	%p1, %r3, 8;
	add.s32 	%r58, %r6, %r144;
	mul.wide.u32 	%rd6, %r58, 4;
	add.s64 	%rd7, %rd2, %rd6;
	ld.global.u32 	%r59, [%rd7];
	st.shared.u32 	[%r8], %r59;
	add.s32 	%r60, %r144, %r1;
	mad.lo.s32 	%r61, %r60, 11, %r5;
	mul.wide.u32 	%rd8, %r61, 4;
	add.s64 	%rd9, %rd1, %rd8;
	ld.global.u32 	%r62, [%rd9];
	st.shared.u32 	[%r9], %r62;
	bar.sync 	0;
	mov.b32 	%r154, 0;
	@%p1 bra 	$L__BB3_4;
	mov.u32 	%r146, %r16;
	mov.u32 	%r147, %r14;
	mov.u32 	%r148, %r13;
$L__BB3_3:
	.pragma "nounroll";
	ld.shared.u32 	%r63, [%r146+-16];
	ld.shared.u32 	%r64, [%r147];
	mad.lo.s32 	%r65, %r64, %r63, %r159;
	ld.shared.u32 	%r66, [%r146+-12];
	add.s32 	%r67, %r147, %r17;
	ld.shared.u32 	%r68, [%r67];
	mad.lo.s32 	%r69, %r68, %r66, %r65;
	ld.shared.u32 	%r70, [%r146+-8];
	add.s32 	%r71, %r67, %r17;
	ld.shared.u32 	%r72, [%r71];
	mad.lo.s32 	%r73, %r72, %r70, %r69;
	ld.shared.u32 	%r74, [%r146+-4];
	add.s32 	%r75, %r71, %r17;
	ld.shared.u32 	%r76, [%r75];
	mad.lo.s32 	%r77, %r76, %r74, %r73;
	ld.shared.u32 	%r78, [%r146];
	add.s32 	%r79, %r75, %r17;
	ld.shared.u32 	%r80, [%r79];
	mad.lo.s32 	%r81, %r80, %r78, %r77;
	ld.shared.u32 	%r82, [%r146+4];
	add.s32 	%r83, %r79, %r17;
	ld.shared.u32 	%r84, [%r83];
	mad.lo.s32 	%r85, %r84, %r82, %r81;
	ld.shared.u32 	%r86, [%r146+8];
	add.s32 	%r87, %r83, %r17;
	ld.shared.u32 	%r88, [%r87];
	mad.lo.s32 	%r89, %r88, %r86, %r85;
	ld.shared.u32 	%r90, [%r146+12];
	add.s32 	%r91, %r87, %r17;
	ld.shared.u32 	%r92, [%r91];
	mad.lo.s32 	%r159, %r92, %r90, %r89;
	add.s32 	%r148, %r148, 8;
	add.s32 	%r147, %r147, %r15;
	add.s32 	%r146, %r146, 32;
	setp.ne.s32 	%p2, %r148, 0;
	mov.u32 	%r154, %r11;
	@%p2 bra 	$L__BB3_3;
$L__BB3_4:
	setp.eq.s32 	%p3, %r10, 0;
	@%p3 bra 	$L__BB3_12;
	add.s32 	%r94, %r10, -1;
	setp.lt.u32 	%p4, %r94, 3;
	@%p4 bra 	$L__BB3_7;
	add.s32 	%r95, %r154, %r7;
	shl.b32 	%r96, %r95, 2;
	mov.u32 	%r97, _ZZ9matrixMulPiS_S_E3s_a;
	add.s32 	%r98, %r97, %r96;
	ld.shared.u32 	%r99, [%r98];
	mad.lo.s32 	%r100, %r154, %r3, %r4;
	shl.b32 	%r101, %r100, 2;
	mov.u32 	%r102, _ZZ9matrixMulPiS_S_E3s_b;
	add.s32 	%r103, %r102, %r101;
	ld.shared.u32 	%r104, [%r103];
	mad.lo.s32 	%r105, %r104, %r99, %r159;
	ld.shared.u32 	%r106, [%r98+4];
	add.s32 	%r107, %r103, %r17;
	ld.shared.u32 	%r108, [%r107];
	mad.lo.s32 	%r109, %r108, %r106, %r105;
	ld.shared.u32 	%r110, [%r98+8];
	add.s32 	%r111, %r107, %r17;
	ld.shared.u32 	%r112, [%r111];
	mad.lo.s32 	%r113, %r112, %r110, %r109;
	ld.shared.u32 	%r114, [%r98+12];
	add.s32 	%r115, %r111, %r17;
	ld.shared.u32 	%r116, [%r115];
	mad.lo.s32 	%r159, %r116, %r114, %r113;
	add.s32 	%r154, %r154, 4;
$L__BB3_7:
	and.b32  	%r118, %r3, 3;
	setp.eq.s32 	%p5, %r118, 0;
	@%p5 bra 	$L__BB3_12;
	setp.eq.s32 	%p6, %r118, 1;
	@%p6 bra 	$L__BB3_10;
	add.s32 	%r119, %r154, %r7;
	shl.b32 	%r120, %r119, 2;
	mov.u32 	%r121, _ZZ9matrixMulPiS_S_E3s_a;
	add.s32 	%r122, %r121, %r120;
	ld.shared.u32 	%r123, [%r122];
	mad.lo.s32 	%r124, %r154, %r3, %r4;
	shl.b32 	%r125, %r124, 2;
	mov.u32 	%r126, _ZZ9matrixMulPiS_S_E3s_b;
	add.s32 	%r127, %r126, %r125;
	ld.shared.u32 	%r128, [%r127];
	mad.lo.s32 	%r129, %r128, %r123, %r159;
	ld.shared.u32 	%r130, [%r122+4];
	add.s32 	%r131, %r127, %r17;
	ld.shared.u32 	%r132, [%r131];
	mad.lo.s32 	%r159, %r132, %r130, %r129;
	add.s32 	%r154, %r154, 2;
$L__BB3_10:
	setp.eq.s32 	%p7, %r12, 0;
	@%p7 bra 	$L__BB3_12;
	add.s32 	%r133, %r154, %r7;
	shl.b32 	%r134, %r133, 2;
	mov.u32 	%r135, _ZZ9matrixMulPiS_S_E3s_a;
	add.s32 	%r136, %r135, %r134;
	ld.shared.u32 	%r137, [%r136];
	mad.lo.s32 	%r138, %r154, %r3, %r4;
	shl.b32 	%r139, %r138, 2;
	mov.u32 	%r140, _ZZ9matrixMulPiS_S_E3s_b;
	add.s32 	%r141, %r140, %r139;
	ld.shared.u32 	%r142, [%r141];
	mad.lo.s32 	%r159, %r142, %r137, %r159;
$L__BB3_12:
	bar.sync 	0;
	add.s32 	%r144, %r144, %r3;
	setp.lt.u32 	%p8, %r144, 7;
	@%p8 bra 	$L__BB3_1;
	cvta.to.global.u64 	%rd10, %rd3;
	mad.lo.s32 	%r143, %r2, 11, %r5;
	mul.wide.s32 	%rd11, %r143, 4;
	add.s64 	%rd12, %rd10, %rd11;
	st.global.u32 	[%rd12], %r159;
	ret;

}
	// .globl	_Z4mmulPiS_S_iii
.visible .entry _Z4mmulPiS_S_iii(
	.param .u64 .ptr .align 1 _Z4mmulPiS_S_iii_param_0,
	.param .u64 .ptr .align 1 _Z4mmulPiS_S_iii_param_1,
	.param .u64 .ptr .align 1 _Z4mmulPiS_S_iii_param_2,
	.param .u32 _Z4mmulPiS_S_iii_param_3,
	.param .u32 _Z4mmulPiS_S_iii_param_4,
	.param .u32 _Z4mmulPiS_S_iii_param_5
)
{
	.reg .pred 	%p<4>;
	.reg .b32 	%r<32>;
	.reg .b64 	%rd<13>;

	ld.param.u64 	%rd1, [_Z4mmulPiS_S_iii_param_0];
	ld.param.u64 	%rd2, [_Z4mmulPiS_S_iii_param_1];
	ld.param.u64 	%rd3, [_Z4mmulPiS_S_iii_param_2];
	mov.u32 	%r3, %ctaid.y;
	mov.u32 	%r4, %ntid.y;
	mov.u32 	%r5, %tid.y;
	mad.lo.s32 	%r1, %r3, %r4, %r5;
	mov.u32 	%r6, %ctaid.x;
	mov.u32 	%r7, %ntid.x;
	mov.u32 	%r8, %tid.x;
	mad.lo.s32 	%r2, %r6, %r7, %r8;
	setp.gt.u32 	%p1, %r1, 10;
	setp.gt.s32 	%p2, %r2, 10;
	or.pred  	%p3, %p1, %p2;
	@%p3 bra 	$L__BB4_2;
	cvta.to.global.u64 	%rd4, %rd1;
	cvta.to.global.u64 	%rd5, %rd2;
	cvta.to.global.u64 	%rd6, %rd3;
	mul.lo.s32 	%r9, %r1, 7;
	mul.wide.u32 	%rd7, %r9, 4;
	add.s64 	%rd8, %rd5, %rd7;
	ld.global.u32 	%r10, [%rd8];
	mul.wide.s32 	%rd9, %r2, 4;
	add.s64 	%rd10, %rd6, %rd9;
	ld.global.u32 	%r11, [%rd10];
	mul.lo.s32 	%r12, %r11, %r10;
	ld.global.u32 	%r13, [%rd8+4];
	ld.global.u32 	%r14, [%rd10+44];
	mad.lo.s32 	%r15, %r14, %r13, %r12;
	ld.global.u32 	%r16, [%rd8+8];
	ld.global.u32 	%r17, [%rd10+88];
	mad.lo.s32 	%r18, %r17, %r16, %r15;
	ld.global.u32 	%r19, [%rd8+12];
	ld.global.u32 	%r20, [%rd10+132];
	mad.lo.s32 	%r21, %r20, %r19, %r18;
	ld.global.u32 	%r22, [%rd8+16];
	ld.global.u32 	%r23, [%rd10+176];
	mad.lo.s32 	%r24, %r23, %r22, %r21;
	ld.global.u32 	%r25, [%rd8+20];
	ld.global.u32 	%r26, [%rd10+220];
	mad.lo.s32 	%r27, %r26, %r25, %r24;
	ld.global.u32 	%r28, [%rd8+24];
	ld.global.u32 	%r29, [%rd10+264];
	mad.lo.s32 	%r30, %r29, %r28, %r27;
	mad.lo.s32 	%r31, %r2, 11, %r1;
	mul.wide.s32 	%rd11, %r31, 4;
	add.s64 	%rd12, %rd4, %rd11;
	st.global.u32 	[%rd12], %r30;
$L__BB4_2:
	ret;

}


// ===== COMPILED SASS (sm_100) =====

	.target	sm_100

	.elftype	@"ET_EXEC"


//--------------------- .note.nv.tkinfo           --------------------------
	.section	.note.nv.tkinfo,"",@"SHT_NOTE"
	.sectionflags	@"SHF_NOTE_NV_TKINFO"
	.tkinfo
        /*0018*/ 	.word	0x00000002
        /*0030*/ 	.string	""
        /*0030*/ 	.string	"ptxas"
        /*0030*/ 	.string	"Cuda compilation tools, release 13.0, V13.0.88"
        /*0030*/ 	.string	"Build cuda_13.0.r13.0/compiler.36424714_0"
        /*0030*/ 	.string	"-arch sm_100 -m 64 "



//--------------------- .note.nv.cuinfo           --------------------------
	.section	.note.nv.cuinfo,"",@"SHT_NOTE"
	.sectionflags	@"SHF_NOTE_NV_CUINFO"
        /*0018*/ 	.short	0x0002
        /*001a*/ 	.short	0x0064
        /*001c*/ 	.short	0x0082
	.zero		2


//--------------------- .nv.info                  --------------------------
	.section	.nv.info,"",@"SHT_CUDA_INFO"
	.align	4


	//----- nvinfo : EIATTR_REGCOUNT
	.align		4
        /*0000*/ 	.byte	0x04, 0x2f
        /*0002*/ 	.short	(.L_1 - .L_0)
	.align		4
.L_0:
        /*0004*/ 	.word	index@(_Z9scalarMulPii)
        /*0008*/ 	.word	0x00000008


	//----- nvinfo : EIATTR_FRAME_SIZE
	.align		4
.L_1:
        /*000c*/ 	.byte	0x04, 0x11
        /*000e*/ 	.short	(.L_3 - .L_2)
	.align		4
.L_2:
        /*0010*/ 	.word	index@(_Z9scalarMulPii)
        /*0014*/ 	.word	0x00000000


	//----- nvinfo : EIATTR_REGCOUNT
	.align		4
.L_3:
        /*0018*/ 	.byte	0x04, 0x2f
        /*001a*/ 	.short	(.L_5 - .L_4)
	.align		4
.L_4:
        /*001c*/ 	.word	index@(_Z6MatAddPiS_S_)
        /*0020*/ 	.word	0x0000000c


	//----- nvinfo : EIATTR_FRAME_SIZE
	.align		4
.L_5:
        /*0024*/ 	.byte	0x04, 0x11
        /*0026*/ 	.short	(.L_7 - .L_6)
	.align		4
.L_6:
        /*0028*/ 	.word	index@(_Z6MatAddPiS_S_)
        /*002c*/ 	.word	0x00000000


	//----- nvinfo : EIATTR_REGCOUNT
	.align		4
.L_7:
        /*0030*/ 	.byte	0x04, 0x2f
        /*0032*/ 	.short	(.L_9 - .L_8)
	.align		4
.L_8:
        /*0034*/ 	.word	index@(_Z8MatTransPiS_)
        /*0038*/ 	.word	0x0000000a


	//----- nvinfo : EIATTR_FRAME_SIZE
	.align		4
.L_9:
        /*003c*/ 	.byte	0x04, 0x11
        /*003e*/ 	.short	(.L_11 - .L_10)
	.align		4
.L_10:
        /*0040*/ 	.word	index@(_Z8MatTransPiS_)
        /*0044*/ 	.word	0x00000000


	//----- nvinfo : EIATTR_REGCOUNT
	.align		4
.L_11:
        /*0048*/ 	.byte	0x04, 0x2f
        /*004a*/ 	.short	(.L_13 - .L_12)
	.align		4
.L_12:
        /*004c*/ 	.word	index@(_Z9matrixMulPiS_S_)
        /*0050*/ 	.word	0x00000020


	//----- nvinfo : EIATTR_FRAME_SIZE
	.align		4
.L_13:
        /*0054*/ 	.byte	0x04, 0x11
        /*0056*/ 	.short	(.L_15 - .L_14)
	.align		4
.L_14:
        /*0058*/ 	.word	index@(_Z9matrixMulPiS_S_)
        /*005c*/ 	.word	0x00000000


	//----- nvinfo : EIATTR_REGCOUNT
	.align		4
.L_15:
        /*0060*/ 	.byte	0x04, 0x2f
        /*0062*/ 	.short	(.L_17 - .L_16)
	.align		4
.L_16:
        /*0064*/ 	.word	index@(_Z4mmulPiS_S_iii)
        /*0068*/ 	.word	0x0000001a


	//----- nvinfo : EIATTR_FRAME_SIZE
	.align		4
.L_17:
        /*006c*/ 	.byte	0x04, 0x11
        /*006e*/ 	.short	(.L_19 - .L_18)
	.align		4
.L_18:
        /*0070*/ 	.word	index@(_Z4mmulPiS_S_iii)
        /*0074*/ 	.word	0x00000000


	//----- nvinfo : EIATTR_MIN_STACK_SIZE
	.align		4
.L_19:
        /*0078*/ 	.byte	0x04, 0x12
        /*007a*/ 	.short	(.L_21 - .L_20)
	.align		4
.L_20:
        /*007c*/ 	.word	index@(_Z4mmulPiS_S_iii)
        /*0080*/ 	.word	0x00000000


	//----- nvinfo : EIATTR_MIN_STACK_SIZE
	.align		4
.L_21:
        /*0084*/ 	.byte	0x04, 0x12
        /*0086*/ 	.short	(.L_23 - .L_22)
	.align		4
.L_22:
        /*0088*/ 	.word	index@(_Z9matrixMulPiS_S_)
        /*008c*/ 	.word	0x00000000


	//----- nvinfo : EIATTR_MIN_STACK_SIZE
	.align		4
.L_23:
        /*0090*/ 	.byte	0x04, 0x12
        /*0092*/ 	.short	(.L_25 - .L_24)
	.align		4
.L_24:
        /*0094*/ 	.word	index@(_Z8MatTransPiS_)
        /*0098*/ 	.word	0x00000000


	//----- nvinfo : EIATTR_MIN_STACK_SIZE
	.align		4
.L_25:
        /*009c*/ 	.byte	0x04, 0x12
        /*009e*/ 	.short	(.L_27 - .L_26)
	.align		4
.L_26:
        /*00a0*/ 	.word	index@(_Z6MatAddPiS_S_)
        /*00a4*/ 	.word	0x00000000


	//----- nvinfo : EIATTR_MIN_STACK_SIZE
	.align		4
.L_27:
        /*00a8*/ 	.byte	0x04, 0x12
        /*00aa*/ 	.short	(.L_29 - .L_28)
	.align		4
.L_28:
        /*00ac*/ 	.word	index@(_Z9scalarMulPii)
        /*00b0*/ 	.word	0x00000000
.L_29:


//--------------------- .nv.compat                --------------------------
	.section	.nv.compat,"",@"SHT_CUDA_COMPAT_INFO"
	.align	4
        /*0000*/ 	.byte	0x02, 0x09, 0x00, 0x00, 0x02, 0x02, 0x01, 0x00, 0x02, 0x05, 0x05, 0x00, 0x03, 0x07, 0x01, 0x01
        /*0010*/ 	.byte	0x02, 0x03, 0x00, 0x00, 0x02, 0x06, 0x01, 0x00, 0x04, 0x0b, 0x08, 0x00, 0x09, 0x00, 0x00, 0x00
        /*0020*/ 	.byte	0x00, 0x00, 0x00, 0x00


//--------------------- .nv.info._Z4mmulPiS_S_iii --------------------------
	.section	.nv.info._Z4mmulPiS_S_iii,"",@"SHT_CUDA_INFO"
	.sectionflags	@""
	.align	4


	//----- nvinfo : EIATTR_CUDA_API_VERSION
	.align		4
        /*0000*/ 	.byte	0x04, 0x37
        /*0002*/ 	.short	(.L_31 - .L_30)
.L_30:
        /*0004*/ 	.word	0x00000082


	//----- nvinfo : EIATTR_KPARAM_INFO
	.align		4
.L_31:
        /*0008*/ 	.byte	0x04, 0x17
        /*000a*/ 	.short	(.L_33 - .L_32)
.L_32:
        /*000c*/ 	.word	0x00000000
        /*0010*/ 	.short	0x0005
        /*0012*/ 	.short	0x0020
        /*0014*/ 	.byte	0x00, 0xf0, 0x11, 0x00


	//----- nvinfo : EIATTR_KPARAM_INFO
	.align		4
.L_33:
        /*0018*/ 	.byte	0x04, 0x17
        /*001a*/ 	.short	(.L_35 - .L_34)
.L_34:
        /*001c*/ 	.word	0x00000000
        /*0020*/ 	.short	0x0004
        /*0022*/ 	.short	0x001c
        /*0024*/ 	.byte	0x00, 0xf0, 0x11, 0x00


	//----- nvinfo : EIATTR_KPARAM_INFO
	.align		4
.L_35:
        /*0028*/ 	.byte	0x04, 0x17
        /*002a*/ 	.short	(.L_37 - .L_36)
.L_36:
        /*002c*/ 	.word	0x00000000
        /*0030*/ 	.short	0x0003
        /*0032*/ 	.short	0x0018
        /*0034*/ 	.byte	0x00, 0xf0, 0x11, 0x00


	//----- nvinfo : EIATTR_KPARAM_INFO
	.align		4
.L_37:
        /*0038*/ 	.byte	0x04, 0x17
        /*003a*/ 	.short	(.L_39 - .L_38)
.L_38:
        /*003c*/ 	.word	0x00000000
        /*0040*/ 	.short	0x0002
        /*0042*/ 	.short	0x0010
        /*0044*/ 	.byte	0x00, 0xf5, 0x21, 0x00


	//----- nvinfo : EIATTR_KPARAM_INFO
	.align		4
.L_39:
        /*0048*/ 	.byte	0x04, 0x17
        /*004a*/ 	.short	(.L_41 - .L_40)
.L_40:
        /*004c*/ 	.word	0x00000000
        /*0050*/ 	.short	0x0001
        /*0052*/ 	.short	0x0008
        /*0054*/ 	.byte	0x00, 0xf5, 0x21, 0x00


	//----- nvinfo : EIATTR_KPARAM_INFO
	.align		4
.L_41:
        /*0058*/ 	.byte	0x04, 0x17
        /*005a*/ 	.short	(.L_43 - .L_42)
.L_42:
        /*005c*/ 	.word	0x00000000
        /*0060*/ 	.short	0x0000
        /*0062*/ 	.short	0x0000
        /*0064*/ 	.byte	0x00, 0xf5, 0x21, 0x00


	//----- nvinfo : EIATTR_SPARSE_MMA_MASK
	.align		4
.L_43:
        /*0068*/ 	.byte	0x03, 0x50
        /*006a*/ 	.short	0x0000


	//----- nvinfo : EIATTR_MAXREG_COUNT
	.align		4
        /*006c*/ 	.byte	0x03, 0x1b
        /*006e*/ 	.short	0x00ff


	//----- nvinfo : EIATTR_MERCURY_ISA_VERSION
	.align		4
        /*0070*/ 	.byte	0x03, 0x5f
        /*0072*/ 	.short	0x0101


	//----- nvinfo : EIATTR_VRC_CTA_INIT_COUNT
	.align		4
        /*0074*/ 	.byte	0x02, 0x4a
	.zero		1
	.zero		1


	//----- nvinfo : EIATTR_EXIT_INSTR_OFFSETS
	.align		4
        /*0078*/ 	.byte	0x04, 0x1c
        /*007a*/ 	.short	(.L_45 - .L_44)


	//   ....[0]....
.L_44:
        /*007c*/ 	.word	0x000000b0


	//   ....[1]....
        /*0080*/ 	.word	0x000002b0


	//----- nvinfo : EIATTR_CBANK_PARAM_SIZE
	.align		4
.L_45:
        /*0084*/ 	.byte	0x03, 0x19
        /*0086*/ 	.short	0x0024


	//----- nvinfo : EIATTR_PARAM_CBANK
	.align		4
        /*0088*/ 	.byte	0x04, 0x0a
        /*008a*/ 	.short	(.L_47 - .L_46)
	.align		4
.L_46:
        /*008c*/ 	.word	index@(.nv.constant0._Z4mmulPiS_S_iii)
        /*0090*/ 	.short	0x0380
        /*0092*/ 	.short	0x0024


	//----- nvinfo : EIATTR_SW_WAR
	.align		4
.L_47:
        /*0094*/ 	.byte	0x04, 0x36
        /*0096*/ 	.short	(.L_49 - .L_48)
.L_48:
        /*0098*/ 	.word	0x00000008
.L_49:


//--------------------- .nv.info._Z9matrixMulPiS_S_ --------------------------
	.section	.nv.info._Z9matrixMulPiS_S_,"",@"SHT_CUDA_INFO"
	.sectionflags	@""
	.align	4


	//----- nvinfo : EIATTR_CUDA_API_VERSION
	.align		4
        /*0000*/ 	.byte	0x04, 0x37
        /*0002*/ 	.short	(.L_51 - .L_50)
.L_50:
        /*0004*/ 	.word	0x00000082


	//----- nvinfo : EIATTR_KPARAM_INFO
	.align		4
.L_51:
        /*0008*/ 	.byte	0x04, 0x17
        /*000a*/ 	.short	(.L_53 - .L_52)
.L_52:
        /*000c*/ 	.word	0x00000000
        /*0010*/ 	.short	0x0002
        /*0012*/ 	.short	0x0010
        /*0014*/ 	.byte	0x00, 0xf5, 0x21, 0x00


	//----- nvinfo : EIATTR_KPARAM_INFO
	.align		4
.L_53:
        /*0018*/ 	.byte	0x04, 0x17
        /*001a*/ 	.short	(.L_55 - .L_54)
.L_54:
        /*001c*/ 	.word	0x00000000
        /*0020*/ 	.short	0x0001
        /*0022*/ 	.short	0x0008
        /*0024*/ 	.byte	0x00, 0xf5, 0x21, 0x00


	//----- nvinfo : EIATTR_KPARAM_INFO
	.align		4
.L_55:
        /*0028*/ 	.byte	0x04, 0x17
        /*002a*/ 	.short	(.L_57 - .L_56)
.L_56:
        /*002c*/ 	.word	0x00000000
        /*0030*/ 	.short	0x0000
        /*0032*/ 	.short	0x0000
        /*0034*/ 	.byte	0x00, 0xf5, 0x21, 0x00


	//----- nvinfo : EIATTR_SPARSE_MMA_MASK
	.align		4
.L_57:
        /*0038*/ 	.byte	0x03, 0x50
        /*003a*/ 	.short	0x0000


	//----- nvinfo : EIATTR_MAXREG_COUNT
	.align		4
        /*003c*/ 	.byte	0x03, 0x1b
        /*003e*/ 	.short	0x00ff


	//----- nvinfo : EIATTR_NUM_BARRIERS
	.align		4
        /*0040*/ 	.byte	0x02, 0x4c
        /*0042*/ 	.byte	0x01
	.zero		1


	//----- nvinfo : EIATTR_MERCURY_ISA_VERSION
	.align		4
        /*0044*/ 	.byte	0x03, 0x5f
        /*0046*/ 	.short	0x0101


	//----- nvinfo : EIATTR_VRC_CTA_INIT_COUNT
	.align		4
        /*0048*/ 	.byte	0x02, 0x4a
	.zero		1
	.zero		1


	//----- nvinfo : EIATTR_EXIT_INSTR_OFFSETS
	.align		4
        /*004c*/ 	.byte	0x04, 0x1c
        /*004e*/ 	.short	(.L_59 - .L_58)


	//   ....[0]....
.L_58:
        /*0050*/ 	.word	0x000009d0


	//----- nvinfo : EIATTR_CBANK_PARAM_SIZE
	.align		4
.L_59:
        /*0054*/ 	.byte	0x03, 0x19
        /*0056*/ 	.short	0x0018


	//----- nvinfo : EIATTR_PARAM_CBANK
	.align		4
        /*0058*/ 	.byte	0x04, 0x0a
        /*005a*/ 	.short	(.L_61 - .L_60)
	.align		4
.L_60:
        /*005c*/ 	.word	index@(.nv.constant0._Z9matrixMulPiS_S_)
        /*0060*/ 	.short	0x0380
        /*0062*/ 	.short	0x0018


	//----- nvinfo : EIATTR_SW_WAR
	.align		4
.L_61:
        /*0064*/ 	.byte	0x04, 0x36
        /*0066*/ 	.short	(.L_63 - .L_62)
.L_62:
        /*0068*/ 	.word	0x00000008
.L_63:


//--------------------- .nv.info._Z8MatTransPiS_  --------------------------
	.section	.nv.info._Z8MatTransPiS_,"",@"SHT_CUDA_INFO"
	.sectionflags	@""
	.align	4


	//----- nvinfo : EIATTR_CUDA_API_VERSION
	.align		4
        /*0000*/ 	.byte	0x04, 0x37
        /*0002*/ 	.short	(.L_65 - .L_64)
.L_64:
        /*0004*/ 	.word	0x00000082


	//----- nvinfo : EIATTR_KPARAM_INFO
	.align		4
.L_65:
        /*0008*/ 	.byte	0x04, 0x17
        /*000a*/ 	.short	(.L_67 - .L_66)
.L_66:
        /*000c*/ 	.word	0x00000000
        /*0010*/ 	.short	0x0001
        /*0012*/ 	.short	0x0008
        /*0014*/ 	.byte	0x00, 0xf5, 0x21, 0x00


	//----- nvinfo : EIATTR_KPARAM_INFO
	.align		4
.L_67:
        /*0018*/ 	.byte	0x04, 0x17
        /*001a*/ 	.short	(.L_69 - .L_68)
.L_68:
        /*001c*/ 	.word	0x00000000
        /*0020*/ 	.short	0x0000
        /*0022*/ 	.short	0x0000
        /*0024*/ 	.byte	0x00, 0xf5, 0x21, 0x00


	//----- nvinfo : EIATTR_SPARSE_MMA_MASK
	.align		4
.L_69:
        /*0028*/ 	.byte	0x03, 0x50
        /*002a*/ 	.short	0x0000


	//----- nvinfo : EIATTR_MAXREG_COUNT
	.align		4
        /*002c*/ 	.byte	0x03, 0x1b
        /*002e*/ 	.short	0x00ff


	//----- nvinfo : EIATTR_MERCURY_ISA_VERSION
	.align		4
        /*0030*/ 	.byte	0x03, 0x5f
        /*0032*/ 	.short	0x0101


	//----- nvinfo : EIATTR_VRC_CTA_INIT_COUNT
	.align		4
        /*0034*/ 	.byte	0x02, 0x4a
	.zero		1
	.zero		1


	//----- nvinfo : EIATTR_EXIT_INSTR_OFFSETS
	.align		4
        /*0038*/ 	.byte	0x04, 0x1c
        /*003a*/ 	.short	(.L_71 - .L_70)


	//   ....[0]....
.L_70:
        /*003c*/ 	.word	0x000000b0


	//   ....[1]....
        /*0040*/ 	.word	0x00000150


	//----- nvinfo : EIATTR_CBANK_PARAM_SIZE
	.align		4
.L_71:
        /*0044*/ 	.byte	0x03, 0x19
        /*0046*/ 	.short	0x0010


	//----- nvinfo : EIATTR_PARAM_CBANK
	.align		4
        /*0048*/ 	.byte	0x04, 0x0a
        /*004a*/ 	.short	(.L_73 - .L_72)
	.align		4
.L_72:
        /*004c*/ 	.word	index@(.nv.constant0._Z8MatTransPiS_)
        /*0050*/ 	.short	0x0380
        /*0052*/ 	.short	0x0010


	//----- nvinfo : EIATTR_SW_WAR
	.align		4
.L_73:
        /*0054*/ 	.byte	0x04, 0x36
        /*0056*/ 	.short	(.L_75 - .L_74)
.L_74:
        /*0058*/ 	.word	0x00000008
.L_75:


//--------------------- .nv.info._Z6MatAddPiS_S_  --------------------------
	.section	.nv.info._Z6MatAddPiS_S_,"",@"SHT_CUDA_INFO"
	.sectionflags	@""
	.align	4


	//----- nvinfo : EIATTR_CUDA_API_VERSION
	.align		4
        /*0000*/ 	.byte	0x04, 0x37
        /*0002*/ 	.short	(.L_77 - .L_76)
.L_76:
        /*0004*/ 	.word	0x00000082


	//----- nvinfo : EIATTR_KPARAM_INFO
	.align		4
.L_77:
        /*0008*/ 	.byte	0x04, 0x17
        /*000a*/ 	.short	(.L_79 - .L_78)
.L_78:
        /*000c*/ 	.word	0x00000000
        /*0010*/ 	.short	0x0002
        /*0012*/ 	.short	0x0010
        /*0014*/ 	.byte	0x00, 0xf5, 0x21, 0x00


	//----- nvinfo : EIATTR_KPARAM_INFO
	.align		4
.L_79:
        /*0018*/ 	.byte	0x04, 0x17
        /*001a*/ 	.short	(.L_81 - .L_80)
.L_80:
        /*001c*/ 	.word	0x00000000
        /*0020*/ 	.short	0x0001
        /*0022*/ 	.short	0x0008
        /*0024*/ 	.byte	0x00, 0xf5, 0x21, 0x00


	//----- nvinfo : EIATTR_KPARAM_INFO
	.align		4
.L_81:
        /*0028*/ 	.byte	0x04, 0x17
        /*002a*/ 	.short	(.L_83 - .L_82)
.L_82:
        /*002c*/ 	.word	0x00000000
        /*0030*/ 	.short	0x0000
        /*0032*/ 	.short	0x0000
        /*0034*/ 	.byte	0x00, 0xf5, 0x21, 0x00


	//----- nvinfo : EIATTR_SPARSE_MMA_MASK
	.align		4
.L_83:
        /*0038*/ 	.byte	0x03, 0x50
        /*003a*/ 	.short	0x0000


	//----- nvinfo : EIATTR_MAXREG_COUNT
	.align		4
        /*003c*/ 	.byte	0x03, 0x1b
        /*003e*/ 	.short	0x00ff


	//----- nvinfo : EIATTR_MERCURY_ISA_VERSION
	.align		4
        /*0040*/ 	.byte	0x03, 0x5f
        /*0042*/ 	.short	0x0101


	//----- nvinfo : EIATTR_VRC_CTA_INIT_COUNT
	.align		4
        /*0044*/ 	.byte	0x02, 0x4a
	.zero		1
	.zero		1


	//----- nvinfo : EIATTR_EXIT_INSTR_OFFSETS
	.align		4
        /*0048*/ 	.byte	0x04, 0x1c
        /*004a*/ 	.short	(.L_85 - .L_84)


	//   ....[0]....
.L_84:
        /*004c*/ 	.word	0x000000b0


	//   ....[1]....
        /*0050*/ 	.word	0x00000180


	//----- nvinfo : EIATTR_CBANK_PARAM_SIZE
	.align		4
.L_85:
        /*0054*/ 	.byte	0x03, 0x19
        /*0056*/ 	.short	0x0018


	//----- nvinfo : EIATTR_PARAM_CBANK
	.align		4
        /*0058*/ 	.byte	0x04, 0x0a
        /*005a*/ 	.short	(.L_87 - .L_86)
	.align		4
.L_86:
        /*005c*/ 	.word	index@(.nv.constant0._Z6MatAddPiS_S_)
        /*0060*/ 	.short	0x0380
        /*0062*/ 	.short	0x0018


	//----- nvinfo : EIATTR_SW_WAR
	.align		4
.L_87:
        /*0064*/ 	.byte	0x04, 0x36
        /*0066*/ 	.short	(.L_89 - .L_88)
.L_88:
        /*0068*/ 	.word	0x00000008
.L_89:


//--------------------- .nv.info._Z9scalarMulPii  --------------------------
	.section	.nv.info._Z9scalarMulPii,"",@"SHT_CUDA_INFO"
	.sectionflags	@""
	.align	4


	//----- nvinfo : EIATTR_CUDA_API_VERSION
	.align		4
        /*0000*/ 	.byte	0x04, 0x37
        /*0002*/ 	.short	(.L_91 - .L_90)
.L_90:
        /*0004*/ 	.word	0x00000082


	//----- nvinfo : EIATTR_KPARAM_INFO
	.align		4
.L_91:
        /*0008*/ 	.byte	0x04, 0x17
        /*000a*/ 	.short	(.L_93 - .L_92)
.L_92:
        /*000c*/ 	.word	0x00000000
        /*0010*/ 	.short	0x0001
        /*0012*/ 	.short	0x0008
        /*0014*/ 	.byte	0x00, 0xf0, 0x11, 0x00


	//----- nvinfo : EIATTR_KPARAM_INFO
	.align		4
.L_93:
        /*0018*/ 	.byte	0x04, 0x17
        /*001a*/ 	.short	(.L_95 - .L_94)
.L_94:
        /*001c*/ 	.word	0x00000000
        /*0020*/ 	.short	0x0000
        /*0022*/ 	.short	0x0000
        /*0024*/ 	.byte	0x00, 0xf5, 0x21, 0x00


	//----- nvinfo : EIATTR_SPARSE_MMA_MASK
	.align		4
.L_95:
        /*0028*/ 	.byte	0x03, 0x50
        /*002a*/ 	.short	0x0000


	//----- nvinfo : EIATTR_MAXREG_COUNT
	.align		4
        /*002c*/ 	.byte	0x03, 0x1b
        /*002e*/ 	.short	0x00ff


	//----- nvinfo : EIATTR_MERCURY_ISA_VERSION
	.align		4
        /*0030*/ 	.byte	0x03, 0x5f
        /*0032*/ 	.short	0x0101


	//----- nvinfo : EIATTR_VRC_CTA_INIT_COUNT
	.align		4
        /*0034*/ 	.byte	0x02, 0x4a
	.zero		1
	.zero		1


	//----- nvinfo : EIATTR_EXIT_INSTR_OFFSETS
	.align		4
        /*0038*/ 	.byte	0x04, 0x1c
        /*003a*/ 	.short	(.L_97 - .L_96)


	//   ....[0]....
.L_96:
        /*003c*/ 	.word	0x000000b0


	//   ....[1]....
        /*0040*/ 	.word	0x00000140


	//----- nvinfo : EIATTR_CBANK_PARAM_SIZE
	.align		4
.L_97:
        /*0044*/ 	.byte	0x03, 0x19
        /*0046*/ 	.short	0x000c


	//----- nvinfo : EIATTR_PARAM_CBANK
	.align		4
        /*0048*/ 	.byte	0x04, 0x0a
        /*004a*/ 	.short	(.L_99 - .L_98)
	.align		4
.L_98:
        /*004c*/ 	.word	index@(.nv.constant0._Z9scalarMulPii)
        /*0050*/ 	.short	0x0380
        /*0052*/ 	.short	0x000c


	//----- nvinfo : EIATTR_SW_WAR
	.align		4
.L_99:
        /*0054*/ 	.byte	0x04, 0x36
        /*0056*/ 	.short	(.L_101 - .L_100)
.L_100:
        /*0058*/ 	.word	0x00000008
.L_101:


//--------------------- .nv.callgraph             --------------------------
	.section	.nv.callgraph,"",@"SHT_CUDA_CALLGRAPH"
	.align	4
	.sectionentsize	8
	.align		4
        /*0000*/ 	.word	0x00000000
	.align		4
        /*0004*/ 	.word	0xffffffff
	.align		4
        /*0008*/ 	.word	0x00000000
	.align		4
        /*000c*/ 	.word	0xfffffffe
	.align		4
        /*0010*/ 	.word	0x00000000
	.align		4
        /*0014*/ 	.word	0xfffffffd
	.align		4
        /*0018*/ 	.word	0x00000000
	.align		4
        /*001c*/ 	.word	0xfffffffc


//--------------------- .text._Z4mmulPiS_S_iii    --------------------------
	.section	.text._Z4mmulPiS_S_iii,"ax",@progbits
	.align	128
        .global         _Z4mmulPiS_S_iii
        .type           _Z4mmulPiS_S_iii,@function
        .size           _Z4mmulPiS_S_iii,(.L_x_11 - _Z4mmulPiS_S_iii)
        .other          _Z4mmulPiS_S_iii,@"STO_CUDA_ENTRY STV_DEFAULT"
_Z4mmulPiS_S_iii:
.text._Z4mmulPiS_S_iii:
[----:B------:R-:W-:Y:S01]  /*0000*/  LDC R1, c[0x0][0x37c] ;  /* 0x0000df00ff017b82 */ /* 0x000fe20000000800 */
[----:B------:R-:W0:Y:S07]  /*0010*/  S2R R2, SR_TID.X ;  /* 0x0000000000027919 */ /* 0x000e2e0000002100 */
[----:B------:R-:W1:Y:S01]  /*0020*/  LDC R0, c[0x0][0x364] ;  /* 0x0000d900ff007b82 */ /* 0x000e620000000800 */
[----:B------:R-:W1:Y:S07]  /*0030*/  S2R R3, SR_TID.Y ;  /* 0x0000000000037919 */ /* 0x000e6e0000002200 */
[----:B------:R-:W0:Y:S08]  /*0040*/  S2UR UR5, SR_CTAID.X ;  /* 0x00000000000579c3 */ /* 0x000e300000002500 */
[----:B------:R-:W0:Y:S08]  /*0050*/  LDC R9, c[0x0][0x360] ;  /* 0x0000d800ff097b82 */ /* 0x000e300000000800 */
[----:B------:R-:W1:Y:S01]  /*0060*/  S2UR UR4, SR_CTAID.Y ;  /* 0x00000000000479c3 */ /* 0x000e620000002600 */
[----:B0-----:R-:W-:-:S05]  /*0070*/  IMAD R9, R9, UR5, R2 ;  /* 0x0000000509097c24 */ /* 0x001fca000f8e0202 */
[----:B------:R-:W-:Y:S01]  /*0080*/  ISETP.GT.AND P0, PT, R9, 0xa, PT ;  /* 0x0000000a0900780c */ /* 0x000fe20003f04270 */
[----:B-1----:R-:W-:-:S05]  /*0090*/  IMAD R0, R0, UR4, R3 ;  /* 0x0000000400007c24 */ /* 0x002fca000f8e0203 */
[----:B------:R-:W-:-:S13]  /*00a0*/  ISETP.GT.U32.OR P0, PT, R0, 0xa, P0 ;  /* 0x0000000a0000780c */ /* 0x000fda0000704470 */
[----:B------:R-:W-:Y:S05]  /*00b0*/  @P0 EXIT ;  /* 0x000000000000094d */ /* 0x000fea0003800000 */
[----:B------:R-:W0:Y:S01]  /*00c0*/  LDC.64 R4, c[0x0][0x388] ;  /* 0x0000e200ff047b82 */ /* 0x000e220000000a00 */
[----:B------:R-:W1:Y:S01]  /*00d0*/  LDCU.64 UR4, c[0x0][0x358] ;  /* 0x00006b00ff0477ac */ /* 0x000e620008000a00 */
[----:B------:R-:W-:-:S06]  /*00e0*/  LEA R3, R0, -R0, 0x3 ;  /* 0x8000000000037211 */ /* 0x000fcc00078e18ff */
[----:B------:R-:W2:Y:S01]  /*00f0*/  LDC.64 R6, c[0x0][0x390] ;  /* 0x0000e400ff067b82 */ /* 0x000ea20000000a00 */
[----:B0-----:R-:W-:-:S07]  /*0100*/  IMAD.WIDE.U32 R4, R3, 0x4, R4 ;  /* 0x0000000403047825 */ /* 0x001fce00078e0004 */
[----:B------:R-:W0:Y:S01]  /*0110*/  LDC.64 R2, c[0x0][0x380] ;  /* 0x0000e000ff027b82 */ /* 0x000e220000000a00 */
[----:B-1----:R-:W3:Y:S01]  /*0120*/  LDG.E R8, desc[UR4][R4.64] ;  /* 0x0000000404087981 */ /* 0x002ee2000c1e1900 */
[----:B--2---:R-:W-:-:S03]  /*0130*/  IMAD.WIDE R6, R9, 0x4, R6 ;  /* 0x0000000409067825 */ /* 0x004fc600078e0206 */
[----:B------:R-:W2:Y:S04]  /*0140*/  LDG.E R13, desc[UR4][R4.64+0x4] ;  /* 0x00000404040d7981 */ /* 0x000ea8000c1e1900 */
[----:B------:R-:W3:Y:S04]  /*0150*/  LDG.E R11, desc[UR4][R6.64] ;  /* 0x00000004060b7981 */ /* 0x000ee8000c1e1900 */
[----:B------:R-:W2:Y:S04]  /*0160*/  LDG.E R10, desc[UR4][R6.64+0x2c] ;  /* 0x00002c04060a7981 */ /* 0x000ea8000c1e1900 */
[----:B------:R-:W4:Y:S04]  /*0170*/  LDG.E R15, desc[UR4][R4.64+0x8] ;  /* 0x00000804040f7981 */ /* 0x000f28000c1e1900 */
[----:B------:R-:W4:Y:S04]  /*0180*/  LDG.E R12, desc[UR4][R6.64+0x58] ;  /* 0x00005804060c7981 */ /* 0x000f28000c1e1900 */
[----:B------:R-:W5:Y:S04]  /*0190*/  LDG.E R17, desc[UR4][R4.64+0xc] ;  /* 0x00000c0404117981 */ /* 0x000f68000c1e1900 */
[----:B------:R-:W5:Y:S04]  /*01a0*/  LDG.E R14, desc[UR4][R6.64+0x84] ;  /* 0x00008404060e7981 */ /* 0x000f68000c1e1900 */
[----:B------:R-:W5:Y:S04]  /*01b0*/  LDG.E R19, desc[UR4][R4.64+0x10] ;  /* 0x0000100404137981 */ /* 0x000f68000c1e1900 */
[----:B------:R-:W5:Y:S04]  /*01c0*/  LDG.E R16, desc[UR4][R6.64+0xb0] ;  /* 0x0000b00406107981 */ /* 0x000f68000c1e1900 */
[----:B------:R-:W5:Y:S04]  /*01d0*/  LDG.E R21, desc[UR4][R4.64+0x14] ;  /* 0x0000140404157981 */ /* 0x000f68000c1e1900 */
[----:B------:R-:W5:Y:S04]  /*01e0*/  LDG.E R18, desc[UR4][R6.64+0xdc] ;  /* 0x0000dc0406127981 */ /* 0x000f68000c1e1900 */
[----:B------:R-:W5:Y:S04]  /*01f0*/  LDG.E R23, desc[UR4][R4.64+0x18] ;  /* 0x0000180404177981 */ /* 0x000f68000c1e1900 */
[----:B------:R-:W5:Y:S01]  /*0200*/  LDG.E R20, desc[UR4][R6.64+0x108] ;  /* 0x0001080406147981 */ /* 0x000f62000c1e1900 */
[----:B------:R-:W-:-:S04]  /*0210*/  IMAD R9, R9, 0xb, R0 ;  /* 0x0000000b09097824 */ /* 0x000fc800078e0200 */
[----:B0-----:R-:W-:-:S04]  /*0220*/  IMAD.WIDE R2, R9, 0x4, R2 ;  /* 0x0000000409027825 */ /* 0x001fc800078e0202 */
[----:B---3--:R-:W-:-:S04]  /*0230*/  IMAD R8, R8, R11, RZ ;  /* 0x0000000b08087224 */ /* 0x008fc800078e02ff */
[----:B--2---:R-:W-:-:S04]  /*0240*/  IMAD R8, R13, R10, R8 ;  /* 0x0000000a0d087224 */ /* 0x004fc800078e0208 */
[----:B----4-:R-:W-:-:S04]  /*0250*/  IMAD R8, R15, R12, R8 ;  /* 0x0000000c0f087224 */ /* 0x010fc800078e0208 */
[----:B-----5:R-:W-:-:S04]  /*0260*/  IMAD R8, R17, R14, R8 ;  /* 0x0000000e11087224 */ /* 0x020fc800078e0208 */
[----:B------:R-:W-:-:S04]  /*0270*/  IMAD R8, R19, R16, R8 ;  /* 0x0000001013087224 */ /* 0x000fc800078e0208 */
[----:B------:R-:W-:-:S04]  /*0280*/  IMAD R8, R21, R18, R8 ;  /* 0x0000001215087224 */ /* 0x000fc800078e0208 */
[----:B------:R-:W-:-:S05]  /*0290*/  IMAD R23, R23, R20, R8 ;  /* 0x0000001417177224 */ /* 0x000fca00078e0208 */
[----:B------:R-:W-:Y:S01]  /*02a0*/  STG.E desc[UR4][R2.64], R23 ;  /* 0x0000001702007986 */ /* 0x000fe2000c101904 */
[----:B------:R-:W-:Y:S05]  /*02b0*/  EXIT ;  /* 0x000000000000794d */ /* 0x000fea0003800000 */
.L_x_0:
[----:B------:R-:W-:-:S00]  /*02c0*/  BRA `(.L_x_0) ;  /* 0xfffffffc00fc7947 */ /* 0x000fc0000383ffff */
[----:B------:R-:W-:-:S00]  /*02d0*/  NOP ;  /* 0x0000000000007918 */ /* 0x000fc00000000000 */
        /* <DEDUP_REMOVED lines=10> */
.L_x_11:


//--------------------- .text._Z9matrixMulPiS_S_  --------------------------
	.section	.text._Z9matrixMulPiS_S_,"ax",@progbits
	.align	128
        .global         _Z9matrixMulPiS_S_
        .type           _Z9matrixMulPiS_S_,@function
        .size           _Z9matrixMulPiS_S_,(.L_x_12 - _Z9matrixMulPiS_S_)
        .other          _Z9matrixMulPiS_S_,@"STO_CUDA_ENTRY STV_DEFAULT"
_Z9matrixMulPiS_S_:
.text._Z9matrixMulPiS_S_:
[----:B------:R-:W-:Y:S01]  /*0000*/  LDC R1, c[0x0][0x37c] ;  /* 0x0000df00ff017b82 */ /* 0x000fe20000000800 */
[----:B------:R-:W0:Y:S07]  /*0010*/  S2R R0, SR_TID.Y ;  /* 0x0000000000007919 */ /* 0x000e2e0000002200 */
[----:B------:R-:W1:Y:S01]  /*0020*/  LDC R9, c[0x0][0x364] ;  /* 0x0000d900ff097b82 */ /* 0x000e620000000800 */
[----:B------:R-:W-:Y:S01]  /*0030*/  UMOV UR4, 0x400 ;  /* 0x0000040000047882 */ /* 0x000fe20000000000 */
[----:B------:R-:W-:Y:S01]  /*0040*/  HFMA2 R8, -RZ, RZ, 0, 0 ;  /* 0x00000000ff087431 */ /* 0x000fe200000001ff */
[----:B------:R-:W2:Y:S01]  /*0050*/  S2R R6, SR_TID.X ;  /* 0x0000000000067919 */ /* 0x000ea20000002100 */
[----:B------:R-:W-:Y:S01]  /*0060*/  UIADD3 UR5, UPT, UPT, UR4, 0x1000, URZ ;  /* 0x0000100004057890 */ /* 0x000fe2000fffe0ff */
[----:B------:R-:W-:Y:S01]  /*0070*/  IMAD.MOV.U32 R19, RZ, RZ, RZ ;  /* 0x000000ffff137224 */ /* 0x000fe200078e00ff */
[----:B------:R-:W3:Y:S02]  /*0080*/  LDCU.64 UR8, c[0x0][0x358] ;  /* 0x00006b00ff0877ac */ /* 0x000ee40008000a00 */
[----:B------:R-:W4:Y:S08]  /*0090*/  S2UR UR6, SR_CgaCtaId ;  /* 0x00000000000679c3 */ /* 0x000f300000008800 */
[----:B------:R-:W0:Y:S08]  /*00a0*/  LDC R7, c[0x0][0x360] ;  /* 0x0000d800ff077b82 */ /* 0x000e300000000800 */
[----:B------:R-:W1:Y:S08]  /*00b0*/  S2UR UR7, SR_CTAID.Y ;  /* 0x00000000000779c3 */ /* 0x000e700000002600 */
[----:B------:R-:W5:Y:S01]  /*00c0*/  S2UR UR10, SR_CTAID.X ;  /* 0x00000000000a79c3 */ /* 0x000f620000002500 */
[----:B----4-:R-:W-:-:S02]  /*00d0*/  ULEA UR4, UR6, UR4, 0x18 ;  /* 0x0000000406047291 */ /* 0x010fc4000f8ec0ff */
[----:B------:R-:W-:Y:S01]  /*00e0*/  ULEA UR5, UR6, UR5, 0x18 ;  /* 0x0000000506057291 */ /* 0x000fe2000f8ec0ff */
[----:B0-----:R-:W-:Y:S01]  /*00f0*/  IMAD R11, R0, R7, RZ ;  /* 0x00000007000b7224 */ /* 0x001fe200078e02ff */
[C---:B------:R-:W-:Y:S02]  /*0100*/  LOP3.LUT R14, R7.reuse, 0xfffffff8, RZ, 0xc0, !PT ;  /* 0xfffffff8070e7812 */ /* 0x040fe400078ec0ff */
[----:B------:R-:W-:Y:S02]  /*0110*/  LOP3.LUT R21, R7, 0x7, RZ, 0xc0, !PT ;  /* 0x0000000707157812 */ /* 0x000fe400078ec0ff */
[C---:B--2---:R-:W-:Y:S01]  /*0120*/  IADD3 R17, PT, PT, R11.reuse, R6, RZ ;  /* 0x000000060b117210 */ /* 0x044fe20007ffe0ff */
[----:B------:R-:W-:Y:S01]  /*0130*/  IMAD.MOV R14, RZ, RZ, -R14 ;  /* 0x000000ffff0e7224 */ /* 0x000fe200078e0a0e */
[----:B------:R-:W-:Y:S01]  /*0140*/  LEA R18, R11, UR4, 0x2 ;  /* 0x000000040b127c11 */ /* 0x000fe2000f8e10ff */
[----:B-1----:R-:W-:Y:S01]  /*0150*/  IMAD R9, R9, UR7, R0 ;  /* 0x0000000709097c24 */ /* 0x002fe2000f8e0200 */
[----:B------:R-:W-:-:S02]  /*0160*/  LEA R16, R17, UR4, 0x2 ;  /* 0x0000000411107c11 */ /* 0x000fc4000f8e10ff */
[----:B------:R-:W-:Y:S01]  /*0170*/  LOP3.LUT R12, R7, 0x7f8, RZ, 0xc0, !PT ;  /* 0x000007f8070c7812 */ /* 0x000fe200078ec0ff */
[--C-:B------:R-:W-:Y:S01]  /*0180*/  IMAD R13, R9, 0x7, R6.reuse ;  /* 0x00000007090d7824 */ /* 0x100fe200078e0206 */
[----:B------:R-:W-:Y:S02]  /*0190*/  LEA R15, R6, UR5, 0x2 ;  /* 0x00000005060f7c11 */ /* 0x000fe4000f8e10ff */
[----:B------:R-:W-:Y:S01]  /*01a0*/  LEA R17, R17, UR5, 0x2 ;  /* 0x0000000511117c11 */ /* 0x000fe2000f8e10ff */
[----:B-----5:R-:W-:Y:S01]  /*01b0*/  IMAD R10, R7, UR10, R6 ;  /* 0x0000000a070a7c24 */ /* 0x020fe2000f8e0206 */
[----:B---3--:R-:W-:-:S07]  /*01c0*/  IADD3 R18, PT, PT, R18, 0x10, RZ ;  /* 0x0000001012127810 */ /* 0x008fce0007ffe0ff */
.L_x_6:
[----:B0-----:R-:W0:Y:S01]  /*01d0*/  LDC.64 R4, c[0x0][0x388] ;  /* 0x0000e200ff047b82 */ /* 0x001e220000000a00 */
[----:B------:R-:W-:Y:S01]  /*01e0*/  IMAD.IADD R25, R0, 0x1, R8 ;  /* 0x0000000100197824 */ /* 0x000fe200078e0208 */
[----:B------:R-:W-:-:S03]  /*01f0*/  IADD3 R23, PT, PT, R13, R8, RZ ;  /* 0x000000080d177210 */ /* 0x000fc60007ffe0ff */
[----:B------:R-:W-:-:S03]  /*0200*/  IMAD R25, R25, 0xb, R10 ;  /* 0x0000000b19197824 */ /* 0x000fc600078e020a */
[----:B------:R-:W1:Y:S01]  /*0210*/  LDC.64 R2, c[0x0][0x390] ;  /* 0x0000e400ff027b82 */ /* 0x000e620000000a00 */
[----:B0-----:R-:W-:-:S06]  /*0220*/  IMAD.WIDE.U32 R4, R23, 0x4, R4 ;  /* 0x0000000417047825 */ /* 0x001fcc00078e0004 */
[----:B------:R-:W2:Y:S01]  /*0230*/  LDG.E R5, desc[UR8][R4.64] ;  /* 0x0000000804057981 */ /* 0x000ea2000c1e1900 */
[----:B-1----:R-:W-:-:S06]  /*0240*/  IMAD.WIDE.U32 R2, R25, 0x4, R2 ;  /* 0x0000000419027825 */ /* 0x002fcc00078e0002 */
[----:B------:R-:W3:Y:S01]  /*0250*/  LDG.E R2, desc[UR8][R2.64] ;  /* 0x0000000802027981 */ /* 0x000ee2000c1e1900 */
[C---:B------:R-:W-:Y:S01]  /*0260*/  ISETP.GE.U32.AND P1, PT, R7.reuse, 0x8, PT ;  /* 0x000000080700780c */ /* 0x040fe20003f26070 */
[----:B------:R-:W-:Y:S01]  /*0270*/  IMAD.IADD R8, R7, 0x1, R8 ;  /* 0x0000000107087824 */ /* 0x000fe200078e0208 */
[----:B------:R-:W-:-:S04]  /*0280*/  MOV R20, RZ ;  /* 0x000000ff00147202 */ /* 0x000fc80000000f00 */
[----:B------:R-:W-:Y:S01]  /*0290*/  ISETP.GE.U32.AND P0, PT, R8, 0x7, PT ;  /* 0x000000070800780c */ /* 0x000fe20003f06070 */
[----:B--2---:R0:W-:Y:S04]  /*02a0*/  STS [R16], R5 ;  /* 0x0000000510007388 */ /* 0x0041e80000000800 */
[----:B---3--:R0:W-:Y:S01]  /*02b0*/  STS [R17], R2 ;  /* 0x0000000211007388 */ /* 0x0081e20000000800 */
[----:B------:R-:W-:Y:S06]  /*02c0*/  BAR.SYNC.DEFER_BLOCKING 0x0 ;  /* 0x0000000000007b1d */ /* 0x000fec0000010000 */
[----:B------:R-:W-:Y:S05]  /*02d0*/  @!P1 BRA `(.L_x_1) ;  /* 0x0000000000a09947 */ /* 0x000fea0003800000 */
[----:B0-----:R-:W-:Y:S01]  /*02e0*/  IMAD.MOV.U32 R2, RZ, RZ, R18 ;  /* 0x000000ffff027224 */ /* 0x001fe200078e0012 */
[----:B------:R-:W-:Y:S01]  /*02f0*/  MOV R4, R15 ;  /* 0x0000000f00047202 */ /* 0x000fe20000000f00 */
[----:B------:R-:W-:-:S07]  /*0300*/  IMAD.MOV.U32 R3, RZ, RZ, R14 ;  /* 0x000000ffff037224 */ /* 0x000fce00078e000e */
.L_x_2:
[----:B------:R-:W-:Y:S01]  /*0310*/  LDS R20, [R2+-0x10] ;  /* 0xfffff00002147984 */ /* 0x000fe20000000800 */
[----:B------:R-:W-:Y:S02]  /*0320*/  LEA R24, R7, R4, 0x2 ;  /* 0x0000000407187211 */ /* 0x000fe400078e10ff */
[----:B------:R-:W-:Y:S01]  /*0330*/  IADD3 R3, PT, PT, R3, 0x8, RZ ;  /* 0x0000000803037810 */ /* 0x000fe20007ffe0ff */
[----:B------:R0:W1:Y:S02]  /*0340*/  LDS R5, [R4] ;  /* 0x0000000004057984 */ /* 0x0000640000000800 */
[----:B------:R-:W-:Y:S01]  /*0350*/  IMAD R26, R7, 0x4, R24 ;  /* 0x00000004071a7824 */ /* 0x000fe200078e0218 */
[----:B------:R-:W-:Y:S01]  /*0360*/  ISETP.NE.AND P1, PT, R3, RZ, PT ;  /* 0x000000ff0300720c */ /* 0x000fe20003f25270 */
[----:B------:R-:W-:Y:S03]  /*0370*/  LDS R22, [R2+-0xc] ;  /* 0xfffff40002167984 */ /* 0x000fe60000000800 */
[C---:B------:R-:W-:Y:S01]  /*0380*/  LEA R25, R7.reuse, R26, 0x2 ;  /* 0x0000001a07197211 */ /* 0x040fe200078e10ff */
[----:B------:R2:W3:Y:S01]  /*0390*/  LDS R23, [R24] ;  /* 0x0000000018177984 */ /* 0x0004e20000000800 */
[----:B0-----:R-:W-:-:S03]  /*03a0*/  LEA R4, R7, R4, 0x5 ;  /* 0x0000000407047211 */ /* 0x001fc600078e28ff */
[C---:B------:R-:W-:Y:S01]  /*03b0*/  IMAD R29, R7.reuse, 0x4, R25 ;  /* 0x00000004071d7824 */ /* 0x040fe200078e0219 */
[----:B------:R-:W-:Y:S04]  /*03c0*/  LDS R28, [R2+-0x4] ;  /* 0xfffffc00021c7984 */ /* 0x000fe80000000800 */
[----:B------:R-:W-:Y:S01]  /*03d0*/  LDS R27, [R25] ;  /* 0x00000000191b7984 */ /* 0x000fe20000000800 */
[----:B--2---:R-:W-:Y:S01]  /*03e0*/  LEA R24, R7, R29, 0x2 ;  /* 0x0000001d07187211 */ /* 0x004fe200078e10ff */
[----:B-1----:R-:W-:Y:S02]  /*03f0*/  IMAD R19, R20, R5, R19 ;  /* 0x0000000514137224 */ /* 0x002fe400078e0213 */
[----:B------:R-:W-:Y:S04]  /*0400*/  LDS R5, [R2+-0x8] ;  /* 0xfffff80002057984 */ /* 0x000fe80000000800 */
[----:B------:R0:W1:Y:S01]  /*0410*/  LDS R20, [R26] ;  /* 0x000000001a147984 */ /* 0x0000620000000800 */
[----:B---3--:R-:W-:-:S03]  /*0420*/  IMAD R23, R22, R23, R19 ;  /* 0x0000001716177224 */ /* 0x008fc600078e0213 */
[----:B------:R-:W-:Y:S04]  /*0430*/  LDS R19, [R2] ;  /* 0x0000000002137984 */ /* 0x000fe80000000800 */
[----:B------:R-:W2:Y:S01]  /*0440*/  LDS R22, [R29] ;  /* 0x000000001d167984 */ /* 0x000ea20000000800 */
[----:B0-----:R-:W-:Y:S01]  /*0450*/  LEA R26, R7, R24, 0x2 ;  /* 0x00000018071a7211 */ /* 0x001fe200078e10ff */
[----:B-1----:R-:W-:Y:S02]  /*0460*/  IMAD R5, R5, R20, R23 ;  /* 0x0000001405057224 */ /* 0x002fe400078e0217 */
[----:B------:R-:W-:Y:S02]  /*0470*/  LDS R20, [R2+0x4] ;  /* 0x0000040002147984 */ /* 0x000fe40000000800 */
[----:B------:R-:W-:-:S02]  /*0480*/  IMAD R23, R7, 0x4, R26 ;  /* 0x0000000407177824 */ /* 0x000fc400078e021a */
[----:B------:R-:W-:Y:S01]  /*0490*/  IMAD R27, R28, R27, R5 ;  /* 0x0000001b1c1b7224 */ /* 0x000fe200078e0205 */
[----:B------:R-:W-:Y:S03]  /*04a0*/  LDS R26, [R26] ;  /* 0x000000001a1a7984 */ /* 0x000fe60000000800 */
[----:B--2---:R-:W-:Y:S01]  /*04b0*/  IMAD R19, R19, R22, R27 ;  /* 0x0000001613137224 */ /* 0x004fe200078e021b */
[----:B------:R-:W0:Y:S04]  /*04c0*/  LDS R5, [R24] ;  /* 0x0000000018057984 */ /* 0x000e280000000800 */
[----:B------:R-:W1:Y:S04]  /*04d0*/  LDS R22, [R2+0x8] ;  /* 0x0000080002167984 */ /* 0x000e680000000800 */
[----:B------:R-:W-:Y:S04]  /*04e0*/  LDS R23, [R23] ;  /* 0x0000000017177984 */ /* 0x000fe80000000800 */
[----:B------:R2:W3:Y:S02]  /*04f0*/  LDS R28, [R2+0xc] ;  /* 0x00000c00021c7984 */ /* 0x0004e40000000800 */
[----:B--2---:R-:W-:-:S02]  /*0500*/  VIADD R2, R2, 0x20 ;  /* 0x0000002002027836 */ /* 0x004fc40000000000 */
[----:B0-----:R-:W-:-:S04]  /*0510*/  IMAD R5, R20, R5, R19 ;  /* 0x0000000514057224 */ /* 0x001fc800078e0213 */
[----:B-1----:R-:W-:-:S04]  /*0520*/  IMAD R5, R22, R26, R5 ;  /* 0x0000001a16057224 */ /* 0x002fc800078e0205 */
[----:B---3--:R-:W-:Y:S01]  /*0530*/  IMAD R19, R28, R23, R5 ;  /* 0x000000171c137224 */ /* 0x008fe200078e0205 */
[----:B------:R-:W-:Y:S06]  /*0540*/  @P1 BRA `(.L_x_2) ;  /* 0xfffffffc00701947 */ /* 0x000fec000383ffff */
[----:B------:R-:W-:-:S07]  /*0550*/  MOV R20, R12 ;  /* 0x0000000c00147202 */ /* 0x000fce0000000f00 */
.L_x_1:
[----:B------:R-:W-:-:S13]  /*0560*/  ISETP.NE.AND P1, PT, R21, RZ, PT ;  /* 0x000000ff1500720c */ /* 0x000fda0003f25270 */
[----:B------:R-:W-:Y:S05]  /*0570*/  @!P1 BRA `(.L_x_3) ;  /* 0x0000000000fc9947 */ /* 0x000fea0003800000 */
[----:B0-----:R-:W-:Y:S02]  /*0580*/  IADD3 R2, PT, PT, R21, -0x1, RZ ;  /* 0xffffffff15027810 */ /* 0x001fe40007ffe0ff */
[----:B------:R-:W-:Y:S02]  /*0590*/  LOP3.LUT P2, R26, R7, 0x3, RZ, 0xc0, !PT ;  /* 0x00000003071a7812 */ /* 0x000fe4000784c0ff */
[----:B------:R-:W-:-:S13]  /*05a0*/  ISETP.GE.U32.AND P1, PT, R2, 0x3, PT ;  /* 0x000000030200780c */ /* 0x000fda0003f26070 */
[----:B------:R-:W-:Y:S05]  /*05b0*/  @!P1 BRA `(.L_x_4) ;  /* 0x0000000000649947 */ /* 0x000fea0003800000 */
[----:B------:R-:W0:Y:S01]  /*05c0*/  S2UR UR5, SR_CgaCtaId ;  /* 0x00000000000579c3 */ /* 0x000e220000008800 */
[----:B------:R-:W-:Y:S01]  /*05d0*/  UMOV UR4, 0x400 ;  /* 0x0000040000047882 */ /* 0x000fe20000000000 */
[C---:B------:R-:W-:Y:S01]  /*05e0*/  IMAD R3, R20.reuse, R7, R6 ;  /* 0x0000000714037224 */ /* 0x040fe200078e0206 */
[----:B------:R-:W-:Y:S01]  /*05f0*/  UIADD3 UR6, UPT, UPT, UR4, 0x1000, URZ ;  /* 0x0000100004067890 */ /* 0x000fe2000fffe0ff */
[----:B------:R-:W-:Y:S01]  /*0600*/  IMAD.IADD R2, R11, 0x1, R20 ;  /* 0x000000010b027824 */ /* 0x000fe200078e0214 */
[----:B------:R-:W-:Y:S02]  /*0610*/  IADD3 R20, PT, PT, R20, 0x4, RZ ;  /* 0x0000000414147810 */ /* 0x000fe40007ffe0ff */
[----:B0-----:R-:W-:Y:S02]  /*0620*/  ULEA UR6, UR5, UR6, 0x18 ;  /* 0x0000000605067291 */ /* 0x001fe4000f8ec0ff */
[----:B------:R-:W-:-:S04]  /*0630*/  ULEA UR4, UR5, UR4, 0x18 ;  /* 0x0000000405047291 */ /* 0x000fc8000f8ec0ff */
[----:B------:R-:W-:Y:S02]  /*0640*/  LEA R24, R3, UR6, 0x2 ;  /* 0x0000000603187c11 */ /* 0x000fe4000f8e10ff */
[----:B------:R-:W-:Y:S02]  /*0650*/  LEA R25, R2, UR4, 0x2 ;  /* 0x0000000402197c11 */ /* 0x000fe4000f8e10ff */
[C---:B------:R-:W-:Y:S02]  /*0660*/  LEA R22, R7.reuse, R24, 0x2 ;  /* 0x0000001807167211 */ /* 0x040fe400078e10ff */
[----:B------:R-:W-:Y:S02]  /*0670*/  LDS R24, [R24] ;  /* 0x0000000018187984 */ /* 0x000fe40000000800 */
[C---:B------:R-:W-:Y:S02]  /*0680*/  LEA R28, R7.reuse, R22, 0x2 ;  /* 0x00000016071c7211 */ /* 0x040fe400078e10ff */
[----:B------:R-:W0:Y:S03]  /*0690*/  LDS R4, [R25] ;  /* 0x0000000019047984 */ /* 0x000e260000000800 */
[----:B------:R-:W-:Y:S01]  /*06a0*/  IMAD R27, R7, 0x4, R28 ;  /* 0x00000004071b7824 */ /* 0x000fe200078e021c */
[----:B------:R-:W-:Y:S04]  /*06b0*/  LDS R3, [R25+0x4] ;  /* 0x0000040019037984 */ /* 0x000fe80000000800 */
[----:B------:R-:W1:Y:S04]  /*06c0*/  LDS R22, [R22] ;  /* 0x0000000016167984 */ /* 0x000e680000000800 */
[----:B------:R-:W-:Y:S04]  /*06d0*/  LDS R2, [R28] ;  /* 0x000000001c027984 */ /* 0x000fe80000000800 */
[----:B------:R-:W2:Y:S04]  /*06e0*/  LDS R23, [R25+0x8] ;  /* 0x0000080019177984 */ /* 0x000ea80000000800 */
[----:B------:R-:W-:Y:S04]  /*06f0*/  LDS R5, [R25+0xc] ;  /* 0x00000c0019057984 */ /* 0x000fe80000000800 */
[----:B------:R-:W3:Y:S01]  /*0700*/  LDS R27, [R27] ;  /* 0x000000001b1b7984 */ /* 0x000ee20000000800 */
[----:B0-----:R-:W-:-:S04]  /*0710*/  IMAD R4, R4, R24, R19 ;  /* 0x0000001804047224 */ /* 0x001fc800078e0213 */
[----:B-1----:R-:W-:-:S04]  /*0720*/  IMAD R3, R3, R22, R4 ;  /* 0x0000001603037224 */ /* 0x002fc800078e0204 */
[----:B--2---:R-:W-:-:S04]  /*0730*/  IMAD R2, R23, R2, R3 ;  /* 0x0000000217027224 */ /* 0x004fc800078e0203 */
[----:B---3--:R-:W-:-:S07]  /*0740*/  IMAD R19, R5, R27, R2 ;  /* 0x0000001b05137224 */ /* 0x008fce00078e0202 */
.L_x_4:
[----:B------:R-:W-:Y:S05]  /*0750*/  @!P2 BRA `(.L_x_3) ;  /* 0x000000000084a947 */ /* 0x000fea0003800000 */
[----:B------:R-:W-:Y:S02]  /*0760*/  ISETP.NE.AND P1, PT, R26, 0x1, PT ;  /* 0x000000011a00780c */ /* 0x000fe40003f25270 */
[----:B------:R-:W-:-:S11]  /*0770*/  LOP3.LUT P2, RZ, R7, 0x1, RZ, 0xc0, !PT ;  /* 0x0000000107ff7812 */ /* 0x000fd6000784c0ff */
[----:B------:R-:W-:Y:S05]  /*0780*/  @!P1 BRA `(.L_x_5) ;  /* 0x0000000000449947 */ /* 0x000fea0003800000 */
[----:B------:R-:W0:Y:S01]  /*0790*/  S2UR UR5, SR_CgaCtaId ;  /* 0x00000000000579c3 */ /* 0x000e220000008800 */
[----:B------:R-:W-:Y:S01]  /*07a0*/  UMOV UR4, 0x400 ;  /* 0x0000040000047882 */ /* 0x000fe20000000000 */
[C---:B------:R-:W-:Y:S01]  /*07b0*/  IMAD R3, R20.reuse, R7, R6 ;  /* 0x0000000714037224 */ /* 0x040fe200078e0206 */
[----:B------:R-:W-:Y:S01]  /*07c0*/  UIADD3 UR6, UPT, UPT, UR4, 0x1000, URZ ;  /* 0x0000100004067890 */ /* 0x000fe2000fffe0ff */
[----:B------:R-:W-:Y:S02]  /*07d0*/  IADD3 R2, PT, PT, R11, R20, RZ ;  /* 0x000000140b027210 */ /* 0x000fe40007ffe0ff */
[----:B------:R-:W-:Y:S01]  /*07e0*/  IADD3 R20, PT, PT, R20, 0x2, RZ ;  /* 0x0000000214147810 */ /* 0x000fe20007ffe0ff */
[----:B0-----:R-:W-:Y:S02]  /*07f0*/  ULEA UR6, UR5, UR6, 0x18 ;  /* 0x0000000605067291 */ /* 0x001fe4000f8ec0ff */
[----:B------:R-:W-:-:S04]  /*0800*/  ULEA UR4, UR5, UR4, 0x18 ;  /* 0x0000000405047291 */ /* 0x000fc8000f8ec0ff */
[----:B------:R-:W-:Y:S02]  /*0810*/  LEA R22, R3, UR6, 0x2 ;  /* 0x0000000603167c11 */ /* 0x000fe4000f8e10ff */
[----:B------:R-:W-:-:S03]  /*0820*/  LEA R2, R2, UR4, 0x2 ;  /* 0x0000000402027c11 */ /* 0x000fc6000f8e10ff */
[----:B------:R-:W-:Y:S02]  /*0830*/  IMAD R5, R7, 0x4, R22 ;  /* 0x0000000407057824 */ /* 0x000fe400078e0216 */
[----:B------:R-:W-:Y:S04]  /*0840*/  LDS R4, [R2] ;  /* 0x0000000002047984 */ /* 0x000fe80000000800 */
[----:B------:R-:W0:Y:S04]  /*0850*/  LDS R22, [R22] ;  /* 0x0000000016167984 */ /* 0x000e280000000800 */
[----:B------:R-:W-:Y:S04]  /*0860*/  LDS R3, [R2+0x4] ;  /* 0x0000040002037984 */ /* 0x000fe80000000800 */
[----:B------:R-:W1:Y:S01]  /*0870*/  LDS R5, [R5] ;  /* 0x0000000005057984 */ /* 0x000e620000000800 */
[----:B0-----:R-:W-:-:S04]  /*0880*/  IMAD R4, R4, R22, R19 ;  /* 0x0000001604047224 */ /* 0x001fc800078e0213 */
[----:B-1----:R-:W-:-:S07]  /*0890*/  IMAD R19, R3, R5, R4 ;  /* 0x0000000503137224 */ /* 0x002fce00078e0204 */
.L_x_5:
[----:B------:R-:W-:Y:S05]  /*08a0*/  @!P2 BRA `(.L_x_3) ;  /* 0x000000000030a947 */ /* 0x000fea0003800000 */
[----:B------:R-:W0:Y:S01]  /*08b0*/  S2UR UR5, SR_CgaCtaId ;  /* 0x00000000000579c3 */ /* 0x000e220000008800 */
[----:B------:R-:W-:Y:S01]  /*08c0*/  UMOV UR4, 0x400 ;  /* 0x0000040000047882 */ /* 0x000fe20000000000 */
[-C--:B------:R-:W-:Y:S01]  /*08d0*/  IMAD R3, R7, R20.reuse, R6 ;  /* 0x0000001407037224 */ /* 0x080fe200078e0206 */
[----:B------:R-:W-:Y:S01]  /*08e0*/  UIADD3 UR6, UPT, UPT, UR4, 0x1000, URZ ;  /* 0x0000100004067890 */ /* 0x000fe2000fffe0ff */
[----:B------:R-:W-:Y:S01]  /*08f0*/  IADD3 R2, PT, PT, R11, R20, RZ ;  /* 0x000000140b027210 */ /* 0x000fe20007ffe0ff */
[----:B0-----:R-:W-:Y:S02]  /*0900*/  ULEA UR4, UR5, UR4, 0x18 ;  /* 0x0000000405047291 */ /* 0x001fe4000f8ec0ff */
[----:B------:R-:W-:-:S04]  /*0910*/  ULEA UR6, UR5, UR6, 0x18 ;  /* 0x0000000605067291 */ /* 0x000fc8000f8ec0ff */
[----:B------:R-:W-:Y:S02]  /*0920*/  LEA R2, R2, UR4, 0x2 ;  /* 0x0000000402027c11 */ /* 0x000fe4000f8e10ff */
[----:B------:R-:W-:-:S04]  /*0930*/  LEA R3, R3, UR6, 0x2 ;  /* 0x0000000603037c11 */ /* 0x000fc8000f8e10ff */
[----:B------:R-:W-:Y:S04]  /*0940*/  LDS R2, [R2] ;  /* 0x0000000002027984 */ /* 0x000fe80000000800 */
[----:B------:R-:W0:Y:S02]  /*0950*/  LDS R3, [R3] ;  /* 0x0000000003037984 */ /* 0x000e240000000800 */
[----:B0-----:R-:W-:-:S07]  /*0960*/  IMAD R19, R2, R3, R19 ;  /* 0x0000000302137224 */ /* 0x001fce00078e0213 */
.L_x_3:
[----:B------:R-:W-:Y:S06]  /*0970*/  BAR.SYNC.DEFER_BLOCKING 0x0 ;  /* 0x0000000000007b1d */ /* 0x000fec0000010000 */
[----:B------:R-:W-:Y:S05]  /*0980*/  @!P0 BRA `(.L_x_6) ;  /* 0xfffffff800108947 */ /* 0x000fea000383ffff */
[----:B0-----:R-:W0:Y:S01]  /*0990*/  LDC.64 R2, c[0x0][0x380] ;  /* 0x0000e000ff027b82 */ /* 0x001e220000000a00 */
[----:B------:R-:W-:-:S04]  /*09a0*/  IMAD R9, R9, 0xb, R10 ;  /* 0x0000000b09097824 */ /* 0x000fc800078e020a */
[----:B0-----:R-:W-:-:S05]  /*09b0*/  IMAD.WIDE R2, R9, 0x4, R2 ;  /* 0x0000000409027825 */ /* 0x001fca00078e0202 */
[----:B------:R-:W-:Y:S01]  /*09c0*/  STG.E desc[UR8][R2.64], R19 ;  /* 0x0000001302007986 */ /* 0x000fe2000c101908 */
[----:B------:R-:W-:Y:S05]  /*09d0*/  EXIT ;  /* 0x000000000000794d */ /* 0x000fea0003800000 */
.L_x_7:
        /* <DEDUP_REMOVED lines=10> */
.L_x_12:


//--------------------- .text._Z8MatTransPiS_     --------------------------
	.section	.text._Z8MatTransPiS_,"ax",@progbits
	.align	128
        .global         _Z8MatTransPiS_
        .type           _Z8MatTransPiS_,@function
        .size           _Z8MatTransPiS_,(.L_x_13 - _Z8MatTransPiS_)
        .other          _Z8MatTransPiS_,@"STO_CUDA_ENTRY STV_DEFAULT"
_Z8MatTransPiS_:
.text._Z8MatTransPiS_:
[----:B------:R-:W-:Y:S01]  /*0000*/  LDC R1, c[0x0][0x37c] ;  /* 0x0000df00ff017b82 */ /* 0x000fe20000000800 */
[----:B------:R-:W0:Y:S07]  /*0010*/  S2R R3, SR_TID.Y ;  /* 0x0000000000037919 */ /* 0x000e2e0000002200 */
[----:B------:R-:W0:Y:S01]  /*0020*/  S2UR UR4, SR_CTAID.Y ;  /* 0x00000000000479c3 */ /* 0x000e220000002600 */
[----:B------:R-:W1:Y:S07]  /*0030*/  S2R R2, SR_TID.X ;  /* 0x0000000000027919 */ /* 0x000e6e0000002100 */
[----:B------:R-:W0:Y:S08]  /*0040*/  LDC R0, c[0x0][0x364] ;  /* 0x0000d900ff007b82 */ /* 0x000e300000000800 */
[----:B------:R-:W1:Y:S08]  /*0050*/  S2UR UR5, SR_CTAID.X ;  /* 0x00000000000579c3 */ /* 0x000e700000002500 */
[----:B------:R-:W1:Y:S01]  /*0060*/  LDC R7, c[0x0][0x360] ;  /* 0x0000d800ff077b82 */ /* 0x000e620000000800 */
[----:B0-----:R-:W-:-:S05]  /*0070*/  IMAD R0, R0, UR4, R3 ;  /* 0x0000000400007c24 */ /* 0x001fca000f8e0203 */
[----:B------:R-:W-:Y:S01]  /*0080*/  ISETP.GT.U32.AND P0, PT, R0, 0x6, PT ;  /* 0x000000060000780c */ /* 0x000fe20003f04070 */
[----:B-1----:R-:W-:-:S05]  /*0090*/  IMAD R7, R7, UR5, R2 ;  /* 0x0000000507077c24 */ /* 0x002fca000f8e0202 */
[----:B------:R-:W-:-:S13]  /*00a0*/  ISETP.GT.OR P0, PT, R7, 0xa, P0 ;  /* 0x0000000a0700780c */ /* 0x000fda0000704670 */
[----:B------:R-:W-:Y:S05]  /*00b0*/  @P0 EXIT ;  /* 0x000000000000094d */ /* 0x000fea0003800000 */
[----:B------:R-:W0:Y:S01]  /*00c0*/  LDC.64 R2, c[0x0][0x388] ;  /* 0x0000e200ff027b82 */ /* 0x000e220000000a00 */
[----:B------:R-:W1:Y:S01]  /*00d0*/  LDCU.64 UR4, c[0x0][0x358] ;  /* 0x00006b00ff0477ac */ /* 0x000e620008000a00 */
[----:B------:R-:W-:-:S04]  /*00e0*/  IMAD R5, R7, 0x7, R0 ;  /* 0x0000000707057824 */ /* 0x000fc800078e0200 */
[----:B0-----:R-:W-:Y:S02]  /*00f0*/  IMAD.WIDE R2, R5, 0x4, R2 ;  /* 0x0000000405027825 */ /* 0x001fe400078e0202 */
[----:B------:R-:W0:Y:S04]  /*0100*/  LDC.64 R4, c[0x0][0x380] ;  /* 0x0000e000ff047b82 */ /* 0x000e280000000a00 */
[----:B-1----:R-:W2:Y:S01]  /*0110*/  LDG.E R3, desc[UR4][R2.64] ;  /* 0x0000000402037981 */ /* 0x002ea2000c1e1900 */
[----:B------:R-:W-:-:S04]  /*0120*/  IMAD R7, R0, 0xb, R7 ;  /* 0x0000000b00077824 */ /* 0x000fc800078e0207 */
[----:B0-----:R-:W-:-:S05]  /*0130*/  IMAD.WIDE R4, R7, 0x4, R4 ;  /* 0x0000000407047825 */ /* 0x001fca00078e0204 */
[----:B--2---:R-:W-:Y:S01]  /*0140*/  STG.E desc[UR4][R4.64], R3 ;  /* 0x0000000304007986 */ /* 0x004fe2000c101904 */
[----:B------:R-:W-:Y:S05]  /*0150*/  EXIT ;  /* 0x000000000000794d */ /* 0x000fea0003800000 */
.L_x_8:
        /* <DEDUP_REMOVED lines=10> */
.L_x_13:


//--------------------- .text._Z6MatAddPiS_S_     --------------------------
	.section	.text._Z6MatAddPiS_S_,"ax",@progbits
	.align	128
        .global         _Z6MatAddPiS_S_
        .type           _Z6MatAddPiS_S_,@function
        .size           _Z6MatAddPiS_S_,(.L_x_14 - _Z6MatAddPiS_S_)
        .other          _Z6MatAddPiS_S_,@"STO_CUDA_ENTRY STV_DEFAULT"
_Z6MatAddPiS_S_:
.text._Z6MatAddPiS_S_:
[----:B------:R-:W-:Y:S01]  /*0000*/  LDC R1, c[0x0][0x37c] ;  /* 0x0000df00ff017b82 */ /* 0x000fe20000000800 */
[----:B------:R-:W0:Y:S07]  /*0010*/  S2R R7, SR_TID.Y ;  /* 0x0000000000077919 */ /* 0x000e2e0000002200 */
[----:B------:R-:W1:Y:S01]  /*0020*/  LDC R3, c[0x0][0x360] ;  /* 0x0000d800ff037b82 */ /* 0x000e620000000800 */
[----:B------:R-:W1:Y:S07]  /*0030*/  S2R R0, SR_TID.X ;  /* 0x0000000000007919 */ /* 0x000e6e0000002100 */
[----:B------:R-:W0:Y:S08]  /*0040*/  S2UR UR5, SR_CTAID.Y ;  /* 0x00000000000579c3 */ /* 0x000e300000002600 */
[----:B------:R-:W0:Y:S08]  /*0050*/  LDC R2, c[0x0][0x364] ;  /* 0x0000d900ff027b82 */ /* 0x000e300000000800 */
[----:B------:R-:W1:Y:S01]  /*0060*/  S2UR UR4, SR_CTAID.X ;  /* 0x00000000000479c3 */ /* 0x000e620000002500 */
[----:B0-----:R-:W-:-:S05]  /*0070*/  IMAD R7, R2, UR5, R7 ;  /* 0x0000000502077c24 */ /* 0x001fca000f8e0207 */
[----:B------:R-:W-:Y:S01]  /*0080*/  ISETP.GT.U32.AND P0, PT, R7, 0x6, PT ;  /* 0x000000060700780c */ /* 0x000fe20003f04070 */
[----:B-1----:R-:W-:-:S05]  /*0090*/  IMAD R0, R3, UR4, R0 ;  /* 0x0000000403007c24 */ /* 0x002fca000f8e0200 */
[----:B------:R-:W-:-:S13]  /*00a0*/  ISETP.GT.OR P0, PT, R0, 0xa, P0 ;  /* 0x0000000a0000780c */ /* 0x000fda0000704670 */
[----:B------:R-:W-:Y:S05]  /*00b0*/  @P0 EXIT ;  /* 0x000000000000094d */ /* 0x000fea0003800000 */
[----:B------:R-:W0:Y:S01]  /*00c0*/  LDC.64 R2, c[0x0][0x388] ;  /* 0x0000e200ff027b82 */ /* 0x000e220000000a00 */
[----:B------:R-:W1:Y:S01]  /*00d0*/  LDCU.64 UR4, c[0x0][0x358] ;  /* 0x00006b00ff0477ac */ /* 0x000e620008000a00 */
[----:B------:R-:W-:-:S06]  /*00e0*/  IMAD R9, R0, 0x7, R7 ;  /* 0x0000000700097824 */ /* 0x000fcc00078e0207 */
[----:B------:R-:W2:Y:S08]  /*00f0*/  LDC.64 R4, c[0x0][0x390] ;  /* 0x0000e400ff047b82 */ /* 0x000eb00000000a00 */
[----:B------:R-:W3:Y:S01]  /*0100*/  LDC.64 R6, c[0x0][0x380] ;  /* 0x0000e000ff067b82 */ /* 0x000ee20000000a00 */
[----:B0-----:R-:W-:-:S06]  /*0110*/  IMAD.WIDE R2, R9, 0x4, R2 ;  /* 0x0000000409027825 */ /* 0x001fcc00078e0202 */
[----:B-1----:R-:W4:Y:S01]  /*0120*/  LDG.E R2, desc[UR4][R2.64] ;  /* 0x0000000402027981 */ /* 0x002f22000c1e1900 */
[----:B--2---:R-:W-:-:S06]  /*0130*/  IMAD.WIDE R4, R9, 0x4, R4 ;  /* 0x0000000409047825 */ /* 0x004fcc00078e0204 */
[----:B------:R-:W4:Y:S01]  /*0140*/  LDG.E R5, desc[UR4][R4.64] ;  /* 0x0000000404057981 */ /* 0x000f22000c1e1900 */
[----:B---3--:R-:W-:Y:S01]  /*0150*/  IMAD.WIDE R6, R9, 0x4, R6 ;  /* 0x0000000409067825 */ /* 0x008fe200078e0206 */
[----:B----4-:R-:W-:-:S05]  /*0160*/  IADD3 R9, PT, PT, R2, R5, RZ ;  /* 0x0000000502097210 */ /* 0x010fca0007ffe0ff */
[----:B------:R-:W-:Y:S01]  /*0170*/  STG.E desc[UR4][R6.64], R9 ;  /* 0x0000000906007986 */ /* 0x000fe2000c101904 */
[----:B------:R-:W-:Y:S05]  /*0180*/  EXIT ;  /* 0x000000000000794d */ /* 0x000fea0003800000 */
.L_x_9:
        /* <DEDUP_REMOVED lines=15> */
.L_x_14:


//--------------------- .text._Z9scalarMulPii     --------------------------
	.section	.text._Z9scalarMulPii,"ax",@progbits
	.align	128
        .global         _Z9scalarMulPii
        .type           _Z9scalarMulPii,@function
        .size           _Z9scalarMulPii,(.L_x_15 - _Z9scalarMulPii)
        .other          _Z9scalarMulPii,@"STO_CUDA_ENTRY STV_DEFAULT"
_Z9scalarMulPii:
.text._Z9scalarMulPii:
        /* <DEDUP_REMOVED lines=14> */
[----:B------:R-:W-:Y:S01]  /*00e0*/  IMAD R5, R0, 0x7, R5 ;  /* 0x0000000700057824 */ /* 0x000fe200078e0205 */
[----:B------:R-:W2:Y:S03]  /*00f0*/  LDCU UR6, c[0x0][0x388] ;  /* 0x00007100ff0677ac */ /* 0x000ea60008000800 */
[----:B0-----:R-:W-:-:S05]  /*0100*/  IMAD.WIDE R2, R5, 0x4, R2 ;  /* 0x0000000405027825 */ /* 0x001fca00078e0202 */
[----:B-1----:R-:W2:Y:S02]  /*0110*/  LDG.E R0, desc[UR4][R2.64] ;  /* 0x0000000402007981 */ /* 0x002ea4000c1e1900 */
[----:B--2---:R-:W-:-:S05]  /*0120*/  IMAD R5, R0, UR6, RZ ;  /* 0x0000000600057c24 */ /* 0x004fca000f8e02ff */
[----:B------:R-:W-:Y:S01]  /*0130*/  STG.E desc[UR4][R2.64], R5 ;  /* 0x0000000502007986 */ /* 0x000fe2000c101904 */
[----:B------:R-:W-:Y:S05]  /*0140*/  EXIT ;  /* 0x000000000000794d */ /* 0x000fea0003800000 */
.L_x_10:
        /* <DEDUP_REMOVED lines=11> */
.L_x_15:


//--------------------- .nv.shared.reserved.0     --------------------------
	.section	.nv.shared.reserved.0,"aw",@nobits
	.weak		__nv_reservedSMEM_offset_0_alias
	.size		__nv_reservedSMEM_offset_0_alias, 0, 64
	.other		__nv_reservedSMEM_offset_0_alias,@"STO_CUDA_RESERVED_SHARED STV_DEFAULT"
__nv_reservedSMEM_offset_0_alias:
	.zero		0
	.zero		64


//--------------------- .nv.shared._Z9matrixMulPiS_S_ --------------------------
	.section	.nv.shared._Z9matrixMulPiS_S_,"aw",@nobits
	.sectionflags	@""
	.align	4
.nv.shared._Z9matrixMulPiS_S_:
	.zero		9216


//--------------------- .nv.constant0._Z4mmulPiS_S_iii --------------------------
	.section	.nv.constant0._Z4mmulPiS_S_iii,"a",@progbits
	.sectionflags	@""
	.align	4
.nv.constant0._Z4mmulPiS_S_iii:
	.zero		932


//--------------------- .nv.constant0._Z9matrixMulPiS_S_ --------------------------
	.section	.nv.constant0._Z9matrixMulPiS_S_,"a",@progbits
	.sectionflags	@""
	.align	4
.nv.constant0._Z9matrixMulPiS_S_:
	.zero		920


//--------------------- .nv.constant0._Z8MatTransPiS_ --------------------------
	.section	.nv.constant0._Z8MatTransPiS_,"a",@progbits
	.sectionflags	@""
	.align	4
.nv.constant0._Z8MatTransPiS_:
	.zero		912


//--------------------- .nv.constant0._Z6MatAddPiS_S_ --------------------------
	.section	.nv.constant0._Z6MatAddPiS_S_,"a",@progbits
	.sectionflags	@""
	.align	4
.nv.constant0._Z6MatAddPiS_S_:
	.zero		920


//--------------------- .nv.constant0._Z9scalarMulPii --------------------------
	.section	.nv.constant0._Z9scalarMulPii,"a",@progbits
	.sectionflags	@""
	.align	4
.nv.constant0._Z9scalarMulPii:
	.zero		908


//--------------------- SYMBOLS --------------------------

	.type		.nv.reservedSmem.offset0,@object
	.size		.nv.reservedSmem.offset0,0x4
	.type		.nv.reservedSmem.cap,@object
	.size		.nv.reservedSmem.cap,0x4
